	.headerflags	@"EF_CUDA_TEXMODE_UNIFIED EF_CUDA_64BIT_ADDRESS EF_CUDA_ACCELERATORS EF_CUDA_SM90 EF_CUDA_VIRTUAL_SM(EF_CUDA_SM90)"
	.elftype	@"ET_EXEC"


//--------------------- .nv.info                  --------------------------
	.section	.nv.info,"",@"SHT_CUDA_INFO"
	.align	4


	//----- nvinfo : EIATTR_REGCOUNT
	.align		4
        /*0000*/ 	.byte	0x04, 0x2f
        /*0002*/ 	.short	(.L_3 - .L_2)
	.align		4
.L_2:
        /*0004*/ 	.word	index@(triton_per_fused__weight_norm_interface_5)
        /*0008*/ 	.word	0x0000000f


	//----- nvinfo : EIATTR_MIN_STACK_SIZE
	.align		4
.L_3:
        /*000c*/ 	.byte	0x04, 0x12
        /*000e*/ 	.short	(.L_5 - .L_4)
	.align		4
.L_4:
        /*0010*/ 	.word	index@(triton_per_fused__weight_norm_interface_5)
        /*0014*/ 	.word	0x00000000


	//----- nvinfo : EIATTR_FRAME_SIZE
	.align		4
.L_5:
        /*0018*/ 	.byte	0x04, 0x11
        /*001a*/ 	.short	(.L_7 - .L_6)
	.align		4
.L_6:
        /*001c*/ 	.word	index@(triton_per_fused__weight_norm_interface_5)
        /*0020*/ 	.word	0x00000000


	//----- nvinfo : EIATTR_MIN_STACK_SIZE
	.align		4
.L_7:
        /*0024*/ 	.byte	0x04, 0x12
        /*0026*/ 	.short	(.L_9 - .L_8)
	.align		4
.L_8:
        /*0028*/ 	.word	index@(triton_per_fused__weight_norm_interface_5)
        /*002c*/ 	.word	0x00000000
.L_9:


//--------------------- .nv.info.triton_per_fused__weight_norm_interface_5 --------------------------
	.section	.nv.info.triton_per_fused__weight_norm_interface_5,"",@"SHT_CUDA_INFO"
	.sectionflags	@""
	.align	4


	//----- nvinfo : EIATTR_CUDA_API_VERSION
	.align		4
        /*0000*/ 	.byte	0x04, 0x37
        /*0002*/ 	.short	(.L_11 - .L_10)
.L_10:
        /*0004*/ 	.word	0x0000007c


	//----- nvinfo : EIATTR_KPARAM_INFO
	.align		4
.L_11:
        /*0008*/ 	.byte	0x04, 0x17
        /*000a*/ 	.short	(.L_13 - .L_12)
.L_12:
        /*000c*/ 	.word	0x00000000
        /*0010*/ 	.short	0x0003
        /*0012*/ 	.short	0x0014
        /*0014*/ 	.byte	0x00, 0xf0, 0x11, 0x00


	//----- nvinfo : EIATTR_KPARAM_INFO
	.align		4
.L_13:
        /*0018*/ 	.byte	0x04, 0x17
        /*001a*/ 	.short	(.L_15 - .L_14)
.L_14:
        /*001c*/ 	.word	0x00000000
        /*0020*/ 	.short	0x0002
        /*0022*/ 	.short	0x0010
        /*0024*/ 	.byte	0x00, 0xf0, 0x11, 0x00


	//----- nvinfo : EIATTR_KPARAM_INFO
	.align		4
.L_15:
        /*0028*/ 	.byte	0x04, 0x17
        /*002a*/ 	.short	(.L_17 - .L_16)
.L_16:
        /*002c*/ 	.word	0x00000000
        /*0030*/ 	.short	0x0001
        /*0032*/ 	.short	0x0008
        /*0034*/ 	.byte	0x00, 0xf4, 0x21, 0x00


	//----- nvinfo : EIATTR_KPARAM_INFO
	.align		4
.L_17:
        /*0038*/ 	.byte	0x04, 0x17
        /*003a*/ 	.short	(.L_19 - .L_18)
.L_18:
        /*003c*/ 	.word	0x00000000
        /*0040*/ 	.short	0x0000
        /*0042*/ 	.short	0x0000
        /*0044*/ 	.byte	0x00, 0xf4, 0x21, 0x00


	//----- nvinfo : EIATTR_SPARSE_MMA_MASK
	.align		4
.L_19:
        /*0048*/ 	.byte	0x03, 0x50
        /*004a*/ 	.short	0x0000


	//----- nvinfo : EIATTR_MAXREG_COUNT
	.align		4
        /*004c*/ 	.byte	0x03, 0x1b
        /*004e*/ 	.short	0x00ff


	//----- nvinfo : EIATTR_COOP_GROUP_MASK_REGIDS
	.align		4
        /*0050*/ 	.byte	0x04, 0x29
        /*0052*/ 	.short	(.L_21 - .L_20)


	//   ....[0]....
.L_20:
        /*0054*/ 	.word	0xffffffff


	//   ....[1]....
        /*0058*/ 	.word	0xffffffff


	//   ....[2]....
        /*005c*/ 	.word	0xffffffff


	//   ....[3]....
        /*0060*/ 	.word	0xffffffff


	//   ....[4]....
        /*0064*/ 	.word	0xffffffff


	//   ....[5]....
        /*0068*/ 	.word	0xffffffff


	//----- nvinfo : EIATTR_COOP_GROUP_INSTR_OFFSETS
	.align		4
.L_21:
        /*006c*/ 	.byte	0x04, 0x28
        /*006e*/ 	.short	(.L_23 - .L_22)


	//   ....[0]....
.L_22:
        /*0070*/ 	.word	0x00000240


	//   ....[1]....
        /*0074*/ 	.word	0x00000260


	//   ....[2]....
        /*0078*/ 	.word	0x00000290


	//   ....[3]....
        /*007c*/ 	.word	0x000002d0


	//   ....[4]....
        /*0080*/ 	.word	0x000002f0


	//   ....[5]....
        /*0084*/ 	.word	0x00000370


	//----- nvinfo : EIATTR_EXIT_INSTR_OFFSETS
	.align		4
.L_23:
        /*0088*/ 	.byte	0x04, 0x1c
        /*008a*/ 	.short	(.L_25 - .L_24)


	//   ....[0]....
.L_24:
        /*008c*/ 	.word	0x00000400


	//   ....[1]....
        /*0090*/ 	.word	0x00000440


	//----- nvinfo : EIATTR_REQNTID
	.align		4
.L_25:
        /*0094*/ 	.byte	0x04, 0x10
        /*0096*/ 	.short	(.L_27 - .L_26)
.L_26:
        /*0098*/ 	.word	0x00000040
        /*009c*/ 	.word	0x00000001
        /*00a0*/ 	.word	0x00000001


	//----- nvinfo : EIATTR_CBANK_PARAM_SIZE
	.align		4
.L_27:
        /*00a4*/ 	.byte	0x03, 0x19
        /*00a6*/ 	.short	0x0018


	//----- nvinfo : EIATTR_PARAM_CBANK
	.align		4
        /*00a8*/ 	.byte	0x04, 0x0a
        /*00aa*/ 	.short	(.L_29 - .L_28)
	.align		4
.L_28:
        /*00ac*/ 	.word	index@(.nv.constant0.triton_per_fused__weight_norm_interface_5)
        /*00b0*/ 	.short	0x0210
        /*00b2*/ 	.short	0x0018


	//----- nvinfo : EIATTR_SW_WAR
	.align		4
.L_29:
        /*00b4*/ 	.byte	0x04, 0x36
        /*00b6*/ 	.short	(.L_31 - .L_30)
.L_30:
        /*00b8*/ 	.word	0x00000008
.L_31:


//--------------------- .nv.callgraph             --------------------------
	.section	.nv.callgraph,"",@"SHT_CUDA_CALLGRAPH"
	.align	4
	.sectionentsize	8
	.align		4
        /*0000*/ 	.word	0x00000000
	.align		4
        /*0004*/ 	.word	0xffffffff
	.align		4
        /*0008*/ 	.word	0x00000000
	.align		4
        /*000c*/ 	.word	0xfffffffe
	.align		4
        /*0010*/ 	.word	0x00000000
	.align		4
        /*0014*/ 	.word	0xfffffffd
	.align		4
        /*0018*/ 	.word	0x00000000
	.align		4
        /*001c*/ 	.word	0xfffffffc


//--------------------- .nv.constant4             --------------------------
	.section	.nv.constant4,"a",@progbits
	.align	8
	.align		8
.nv.constant4:
        /*0000*/ 	.dword	_$_str
	.align		8
        /*0008*/ 	.dword	_$_str_$_2


//--------------------- .text.triton_per_fused__weight_norm_interface_5 --------------------------
	.section	.text.triton_per_fused__weight_norm_interface_5,"ax",@progbits
	.sectionflags	@"SHF_BARRIERS=1"
	.align	128
        .global         triton_per_fused__weight_norm_interface_5
        .type           triton_per_fused__weight_norm_interface_5,@function
        .size           triton_per_fused__weight_norm_interface_5,(.L_x_1 - triton_per_fused__weight_norm_interface_5)
        .other          triton_per_fused__weight_norm_interface_5,@"STO_CUDA_ENTRY STV_DEFAULT"
triton_per_fused__weight_norm_interface_5:
.text.triton_per_fused__weight_norm_interface_5:
[----:B------:R-:W0:Y:S02]  /*0000*/  LDC R1, c[0x0][0x28] ;  /* 0x00000a00ff017b82 */ /* 0x000e240000000800 */
[----:B------:R-:W1:Y:S01]  /*0010*/  S2R R12, SR_TID.X ;  /* 0x00000000000c7919 */ /* 0x000e620000002100 */
[----:B------:R-:W2:Y:S01]  /*0020*/  LDC.64 R6, c[0x0][0x218] ;  /* 0x00008600ff067b82 */ /* 0x000ea20000000a00 */
[----:B------:R-:W-:Y:S01]  /*0030*/  CS2R R10, SRZ ;  /* 0x00000000000a7805 */ /* 0x000fe2000001ff00 */
[----:B------:R-:W-:Y:S01]  /*0040*/  ULDC.64 UR6, c[0x0][0x208] ;  /* 0x0000820000067ab9 */ /* 0x000fe20000000a00 */
[----:B------:R-:W3:Y:S01]  /*0050*/  S2R R0, SR_CTAID.X ;  /* 0x0000000000007919 */ /* 0x000ee20000002500 */
[----:B-1----:R-:W-:Y:S01]  /*0060*/  IMAD.SHL.U32 R3, R12, 0x2, RZ ;  /* 0x000000020c037824 */ /* 0x002fe200078e00ff */
[----:B---3--:R-:W-:-:S04]  /*0070*/  ISETP.GE.AND P1, PT, R0, 0x10, PT ;  /* 0x000000100000780c */ /* 0x008fc80003f26270 */
[----:B------:R-:W-:-:S04]  /*0080*/  LOP3.LUT R3, R3, 0x7e, RZ, 0xc0, !PT ;  /* 0x0000007e03037812 */ /* 0x000fc800078ec0ff */
[----:B------:R-:W-:Y:S01]  /*0090*/  LOP3.LUT R5, R3, 0x80, RZ, 0xfc, !PT ;  /* 0x0000008003057812 */ /* 0x000fe200078efcff */
[----:B------:R-:W-:-:S03]  /*00a0*/  IMAD R3, R0, 0x96, R3 ;  /* 0x0000009600037824 */ /* 0x000fc600078e0203 */
[----:B------:R-:W-:Y:S01]  /*00b0*/  ISETP.LT.U32.AND P0, PT, R5, 0x96, !P1 ;  /* 0x000000960500780c */ /* 0x000fe20004f01070 */
[----:B------:R-:W-:Y:S02]  /*00c0*/  IMAD R9, R0, 0x96, R5 ;  /* 0x0000009600097824 */ /* 0x000fe400078e0205 */
[----:B--2---:R-:W-:-:S04]  /*00d0*/  IMAD.WIDE R4, R3, 0x4, R6 ;  /* 0x0000000403047825 */ /* 0x004fc800078e0206 */
[----:B------:R-:W-:Y:S01]  /*00e0*/  IMAD.WIDE R6, R9, 0x4, R6 ;  /* 0x0000000409067825 */ /* 0x000fe200078e0206 */
[----:B------:R-:W-:Y:S01]  /*00f0*/  CS2R R8, SRZ ;  /* 0x0000000000087805 */ /* 0x000fe2000001ff00 */
[----:B------:R-:W2:Y:S05]  /*0100*/  @!P1 LDG.E.64 R10, desc[UR6][R4.64] ;  /* 0x00000006040a9981 */ /* 0x000eaa000c1e1b00 */
[----:B------:R-:W3:Y:S01]  /*0110*/  @P0 LDG.E.64 R8, desc[UR6][R6.64] ;  /* 0x0000000606080981 */ /* 0x000ee2000c1e1b00 */
[----:B------:R-:W1:Y:S01]  /*0120*/  S2UR UR5, SR_CgaCtaId ;  /* 0x00000000000579c3 */ /* 0x000e620000008800 */
[----:B------:R-:W-:Y:S02]  /*0130*/  UMOV UR4, 0x400 ;  /* 0x0000040000047882 */ /* 0x000fe40000000000 */
[----:B-1----:R-:W-:Y:S01]  /*0140*/  UPRMT UR4, UR5, 0x654, UR4 ;  /* 0x0000065405047896 */ /* 0x002fe20008000004 */
[----:B--2---:R-:W-:-:S02]  /*0150*/  SEL R11, R11, RZ, !P1 ;  /* 0x000000ff0b0b7207 */ /* 0x004fc40004800000 */
[----:B------:R-:W-:Y:S02]  /*0160*/  SEL R10, R10, RZ, !P1 ;  /* 0x000000ff0a0a7207 */ /* 0x000fe40004800000 */
[----:B---3--:R-:W-:Y:S01]  /*0170*/  SEL R8, R8, RZ, P0 ;  /* 0x000000ff08087207 */ /* 0x008fe20000000000 */
[----:B------:R-:W-:Y:S01]  /*0180*/  FMUL R3, R11, R11 ;  /* 0x0000000b0b037220 */ /* 0x000fe20000400000 */
[----:B------:R-:W-:-:S03]  /*0190*/  SEL R9, R9, RZ, P0 ;  /* 0x000000ff09097207 */ /* 0x000fc60000000000 */
[----:B------:R-:W-:Y:S01]  /*01a0*/  FFMA R3, R10, R10, R3 ;  /* 0x0000000a0a037223 */ /* 0x000fe20000000003 */
[----:B------:R-:W-:Y:S01]  /*01b0*/  FMUL R8, R8, R8 ;  /* 0x0000000808087220 */ /* 0x000fe20000400000 */
[----:B------:R-:W-:-:S03]  /*01c0*/  FMUL R9, R9, R9 ;  /* 0x0000000909097220 */ /* 0x000fc60000400000 */
[----:B------:R-:W-:Y:S02]  /*01d0*/  FSEL R3, R3, RZ, !P1 ;  /* 0x000000ff03037208 */ /* 0x000fe40004800000 */
[----:B------:R-:W-:Y:S02]  /*01e0*/  FSEL R8, R8, RZ, P0 ;  /* 0x000000ff08087208 */ /* 0x000fe40000000000 */
[----:B------:R-:W-:Y:S02]  /*01f0*/  FSEL R9, R9, RZ, P0 ;  /* 0x000000ff09097208 */ /* 0x000fe40000000000 */
[----:B------:R-:W-:Y:S01]  /*0200*/  LOP3.LUT P0, RZ, R12, 0x1f, RZ, 0xc0, !PT ;  /* 0x0000001f0cff7812 */ /* 0x000fe2000780c0ff */
[----:B------:R-:W-:Y:S01]  /*0210*/  FADD R8, R8, R3 ;  /* 0x0000000308087221 */ /* 0x000fe20000000000 */
[----:B------:R-:W-:-:S03]  /*0220*/  ISETP.GE.AND P1, PT, R12, 0x2, PT ;  /* 0x000000020c00780c */ /* 0x000fc60003f26270 */
[----:B------:R-:W-:-:S05]  /*0230*/  FADD R8, R9, R8 ;  /* 0x0000000809087221 */ /* 0x000fca0000000000 */
[----:B------:R-:W1:Y:S02]  /*0240*/  SHFL.BFLY PT, R3, R8, 0x10, 0x1f ;  /* 0x0e001f0008037f89 */ /* 0x000e6400000e0000 */
[----:B-1----:R-:W-:-:S05]  /*0250*/  FADD R3, R8, R3 ;  /* 0x0000000308037221 */ /* 0x002fca0000000000 */
[----:B------:R-:W1:Y:S02]  /*0260*/  SHFL.BFLY PT, R4, R3, 0x8, 0x1f ;  /* 0x0d001f0003047f89 */ /* 0x000e6400000e0000 */
[----:B-1----:R-:W-:Y:S01]  /*0270*/  FADD R4, R3, R4 ;  /* 0x0000000403047221 */ /* 0x002fe20000000000 */
[----:B------:R-:W-:-:S04]  /*0280*/  SHF.R.U32.HI R3, RZ, 0x3, R12 ;  /* 0x00000003ff037819 */ /* 0x000fc8000001160c */
[----:B------:R-:W1:Y:S01]  /*0290*/  SHFL.BFLY PT, R5, R4, 0x4, 0x1f ;  /* 0x0c801f0004057f89 */ /* 0x000e6200000e0000 */
[----:B------:R-:W-:Y:S01]  /*02a0*/  LOP3.LUT R3, R3, 0x4, RZ, 0xc0, !PT ;  /* 0x0000000403037812 */ /* 0x000fe200078ec0ff */
[----:B-1----:R-:W-:Y:S01]  /*02b0*/  FADD R5, R4, R5 ;  /* 0x0000000504057221 */ /* 0x002fe20000000000 */
[----:B------:R-:W-:-:S04]  /*02c0*/  LOP3.LUT R4, R12, 0x1, RZ, 0xc0, !PT ;  /* 0x000000010c047812 */ /* 0x000fc800078ec0ff */
[----:B------:R-:W1:Y:S02]  /*02d0*/  SHFL.BFLY PT, R6, R5, 0x2, 0x1f ;  /* 0x0c401f0005067f89 */ /* 0x000e6400000e0000 */
[----:B-1----:R-:W-:-:S05]  /*02e0*/  FADD R6, R5, R6 ;  /* 0x0000000605067221 */ /* 0x002fca0000000000 */
[----:B------:R-:W1:Y:S02]  /*02f0*/  SHFL.BFLY PT, R7, R6, 0x1, 0x1f ;  /* 0x0c201f0006077f89 */ /* 0x000e6400000e0000 */
[----:B-1----:R-:W-:Y:S01]  /*0300*/  FADD R10, R6, R7 ;  /* 0x00000007060a7221 */ /* 0x002fe20000000000 */
[----:B------:R-:W-:-:S04]  /*0310*/  LEA R7, R12, UR4, 0x2 ;  /* 0x000000040c077c11 */ /* 0x000fc8000f8e10ff */
[----:B------:R-:W-:Y:S01]  /*0320*/  @!P0 STS [R3+UR4], R10 ;  /* 0x0000000a03008988 */ /* 0x000fe20008000804 */
[----:B------:R-:W-:Y:S01]  /*0330*/  BAR.SYNC.DEFER_BLOCKING 0x0 ;  /* 0x0000000000007b1d */ /* 0x000fe20000010000 */
[----:B------:R-:W-:-:S04]  /*0340*/  ISETP.NE.U32.AND P0, PT, R4, 0x1, PT ;  /* 0x000000010400780c */ /* 0x000fc80003f05070 */
[----:B------:R-:W-:Y:S01]  /*0350*/  ISETP.LT.AND P0, PT, R12, 0x2, P0 ;  /* 0x000000020c00780c */ /* 0x000fe20000701270 */
[----:B------:R-:W1:Y:S04]  /*0360*/  @!P1 LDS R2, [R7] ;  /* 0x0000000007029984 */ /* 0x000e680000000800 */
[----:B-1----:R-:W1:Y:S02]  /*0370*/  SHFL.BFLY PT, R5, R2, 0x1, 0x1f ;  /* 0x0c201f0002057f89 */ /* 0x002e6400000e0000 */
[----:B-1----:R-:W-:Y:S02]  /*0380*/  FADD R6, R2, R5 ;  /* 0x0000000502067221 */ /* 0x002fe40000000000 */
[----:B------:R-:W1:Y:S04]  /*0390*/  LDC.64 R4, c[0x0][0x210] ;  /* 0x00008400ff047b82 */ /* 0x000e680000000a00 */
[----:B------:R1:W-:Y:S04]  /*03a0*/  @P0 STS [R7], R6 ;  /* 0x0000000607000388 */ /* 0x0003e80000000800 */
[----:B------:R-:W-:Y:S01]  /*03b0*/  BAR.SYNC.DEFER_BLOCKING 0x0 ;  /* 0x0000000000007b1d */ /* 0x000fe20000010000 */
[----:B------:R-:W-:-:S04]  /*03c0*/  LOP3.LUT P0, RZ, R12, 0x3f, RZ, 0xc0, !PT ;  /* 0x0000003f0cff7812 */ /* 0x000fc8000780c0ff */
[----:B------:R-:W-:Y:S01]  /*03d0*/  ISETP.LT.AND P0, PT, R0, 0x10, !P0 ;  /* 0x000000100000780c */ /* 0x000fe20004701270 */
[----:B------:R-:W3:Y:S02]  /*03e0*/  LDS R8, [UR4] ;  /* 0x00000004ff087984 */ /* 0x000ee40008000800 */
[----:B------:R-:W-:Y:S10]  /*03f0*/  BAR.SYNC.DEFER_BLOCKING 0x0 ;  /* 0x0000000000007b1d */ /* 0x000ff40000010000 */
[----:B-1----:R-:W-:Y:S05]  /*0400*/  @!P0 EXIT ;  /* 0x000000000000894d */ /* 0x002fea0003800000 */
[----:B---3--:R-:W0:Y:S01]  /*0410*/  MUFU.SQRT R7, R8 ;  /* 0x0000000800077308 */ /* 0x008e220000002000 */
[----:B------:R-:W-:-:S05]  /*0420*/  IMAD.WIDE R2, R0, 0x4, R4 ;  /* 0x0000000400027825 */ /* 0x000fca00078e0204 */
[----:B0-----:R-:W-:Y:S01]  /*0430*/  STG.E desc[UR6][R2.64], R7 ;  /* 0x0000000702007986 */ /* 0x001fe2000c101906 */
[----:B------:R-:W-:Y:S05]  /*0440*/  EXIT ;  /* 0x000000000000794d */ /* 0x000fea0003800000 */
.L_x_0:
[----:B------:R-:W-:-:S00]  /*0450*/  BRA `(.L_x_0) ;  /* 0xfffffffc00fc7947 */ /* 0x000fc0000383ffff */
[----:B------:R-:W-:-:S00]  /*0460*/  NOP ;  /* 0x0000000000007918 */ /* 0x000fc00000000000 */
        /* <DEDUP_REMOVED lines=9> */
.L_x_1:


//--------------------- .nv.global.init           --------------------------
	.section	.nv.global.init,"aw",@progbits
.nv.global.init:
	.type		_$_str,@object
	.size		_$_str,(_$_str_$_2 - _$_str)
_$_str:
        /*0000*/ 	.byte	0x5f, 0x5f, 0x43, 0x55, 0x44, 0x41, 0x5f, 0x46, 0x54, 0x5a, 0x00
	.type		_$_str_$_2,@object
	.size		_$_str_$_2,(.L_1 - _$_str_$_2)
_$_str_$_2:
        /*000b*/ 	.byte	0x5f, 0x5f, 0x43, 0x55, 0x44, 0x41, 0x5f, 0x50, 0x52, 0x45, 0x43, 0x5f, 0x53, 0x51, 0x52, 0x54
        /*001b*/ 	.byte	0x00
.L_1:


//--------------------- .nv.shared.triton_per_fused__weight_norm_interface_5 --------------------------
	.section	.nv.shared.triton_per_fused__weight_norm_interface_5,"aw",@nobits
	.sectionflags	@""
	.align	16
	.zero		1024


//--------------------- .nv.constant0.triton_per_fused__weight_norm_interface_5 --------------------------
	.section	.nv.constant0.triton_per_fused__weight_norm_interface_5,"a",@progbits
	.sectionflags	@""
	.align	4
.nv.constant0.triton_per_fused__weight_norm_interface_5:
	.zero		552
